	.headerflags	@"EF_CUDA_TEXMODE_UNIFIED EF_CUDA_64BIT_ADDRESS EF_CUDA_ACCELERATORS EF_CUDA_SM90 EF_CUDA_VIRTUAL_SM(EF_CUDA_SM90)"
	.elftype	@"ET_EXEC"


//--------------------- .nv.info                  --------------------------
	.section	.nv.info,"",@"SHT_CUDA_INFO"
	.align	4


	//----- nvinfo : EIATTR_REGCOUNT
	.align		4
        /*0000*/ 	.byte	0x04, 0x2f
        /*0002*/ 	.short	(.L_1 - .L_0)
	.align		4
.L_0:
        /*0004*/ 	.word	index@(triton_poi_fused_convolution_leaky_relu_7)
        /*0008*/ 	.word	0x00000016


	//----- nvinfo : EIATTR_MIN_STACK_SIZE
	.align		4
.L_1:
        /*000c*/ 	.byte	0x04, 0x12
        /*000e*/ 	.short	(.L_3 - .L_2)
	.align		4
.L_2:
        /*0010*/ 	.word	index@(triton_poi_fused_convolution_leaky_relu_7)
        /*0014*/ 	.word	0x00000000


	//----- nvinfo : EIATTR_FRAME_SIZE
	.align		4
.L_3:
        /*0018*/ 	.byte	0x04, 0x11
        /*001a*/ 	.short	(.L_5 - .L_4)
	.align		4
.L_4:
        /*001c*/ 	.word	index@(triton_poi_fused_convolution_leaky_relu_7)
        /*0020*/ 	.word	0x00000000


	//----- nvinfo : EIATTR_MIN_STACK_SIZE
	.align		4
.L_5:
        /*0024*/ 	.byte	0x04, 0x12
        /*0026*/ 	.short	(.L_7 - .L_6)
	.align		4
.L_6:
        /*0028*/ 	.word	index@(triton_poi_fused_convolution_leaky_relu_7)
        /*002c*/ 	.word	0x00000000
.L_7:


//--------------------- .nv.info.triton_poi_fused_convolution_leaky_relu_7 --------------------------
	.section	.nv.info.triton_poi_fused_convolution_leaky_relu_7,"",@"SHT_CUDA_INFO"
	.sectionflags	@""
	.align	4


	//----- nvinfo : EIATTR_CUDA_API_VERSION
	.align		4
        /*0000*/ 	.byte	0x04, 0x37
        /*0002*/ 	.short	(.L_9 - .L_8)
.L_8:
        /*0004*/ 	.word	0x0000007c


	//----- nvinfo : EIATTR_KPARAM_INFO
	.align		4
.L_9:
        /*0008*/ 	.byte	0x04, 0x17
        /*000a*/ 	.short	(.L_11 - .L_10)
.L_10:
        /*000c*/ 	.word	0x00000000
        /*0010*/ 	.short	0x0003
        /*0012*/ 	.short	0x0018
        /*0014*/ 	.byte	0x00, 0xf0, 0x11, 0x00


	//----- nvinfo : EIATTR_KPARAM_INFO
	.align		4
.L_11:
        /*0018*/ 	.byte	0x04, 0x17
        /*001a*/ 	.short	(.L_13 - .L_12)
.L_12:
        /*001c*/ 	.word	0x00000000
        /*0020*/ 	.short	0x0002
        /*0022*/ 	.short	0x0010
        /*0024*/ 	.byte	0x00, 0xf4, 0x21, 0x00


	//----- nvinfo : EIATTR_KPARAM_INFO
	.align		4
.L_13:
        /*0028*/ 	.byte	0x04, 0x17
        /*002a*/ 	.short	(.L_15 - .L_14)
.L_14:
        /*002c*/ 	.word	0x00000000
        /*0030*/ 	.short	0x0001
        /*0032*/ 	.short	0x0008
        /*0034*/ 	.byte	0x00, 0xf4, 0x21, 0x00


	//----- nvinfo : EIATTR_KPARAM_INFO
	.align		4
.L_15:
        /*0038*/ 	.byte	0x04, 0x17
        /*003a*/ 	.short	(.L_17 - .L_16)
.L_16:
        /*003c*/ 	.word	0x00000000
        /*0040*/ 	.short	0x0000
        /*0042*/ 	.short	0x0000
        /*0044*/ 	.byte	0x00, 0xf4, 0x21, 0x00


	//----- nvinfo : EIATTR_SPARSE_MMA_MASK
	.align		4
.L_17:
        /*0048*/ 	.byte	0x03, 0x50
        /*004a*/ 	.short	0x0000


	//----- nvinfo : EIATTR_MAXREG_COUNT
	.align		4
        /*004c*/ 	.byte	0x03, 0x1b
        /*004e*/ 	.short	0x00ff


	//----- nvinfo : EIATTR_EXIT_INSTR_OFFSETS
	.align		4
        /*0050*/ 	.byte	0x04, 0x1c
        /*0052*/ 	.short	(.L_19 - .L_18)


	//   ....[0]....
.L_18:
        /*0054*/ 	.word	0x000002e0


	//   ....[1]....
        /*0058*/ 	.word	0x00000300


	//----- nvinfo : EIATTR_REQNTID
	.align		4
.L_19:
        /*005c*/ 	.byte	0x04, 0x10
        /*005e*/ 	.short	(.L_21 - .L_20)
.L_20:
        /*0060*/ 	.word	0x00000080
        /*0064*/ 	.word	0x00000001
        /*0068*/ 	.word	0x00000001


	//----- nvinfo : EIATTR_CBANK_PARAM_SIZE
	.align		4
.L_21:
        /*006c*/ 	.byte	0x03, 0x19
        /*006e*/ 	.short	0x001c


	//----- nvinfo : EIATTR_PARAM_CBANK
	.align		4
        /*0070*/ 	.byte	0x04, 0x0a
        /*0072*/ 	.short	(.L_23 - .L_22)
	.align		4
.L_22:
        /*0074*/ 	.word	index@(.nv.constant0.triton_poi_fused_convolution_leaky_relu_7)
        /*0078*/ 	.short	0x0210
        /*007a*/ 	.short	0x001c


	//----- nvinfo : EIATTR_SW_WAR
	.align		4
.L_23:
        /*007c*/ 	.byte	0x04, 0x36
        /*007e*/ 	.short	(.L_25 - .L_24)
.L_24:
        /*0080*/ 	.word	0x00000008
.L_25:


//--------------------- .nv.callgraph             --------------------------
	.section	.nv.callgraph,"",@"SHT_CUDA_CALLGRAPH"
	.align	4
	.sectionentsize	8
	.align		4
        /*0000*/ 	.word	0x00000000
	.align		4
        /*0004*/ 	.word	0xffffffff
	.align		4
        /*0008*/ 	.word	0x00000000
	.align		4
        /*000c*/ 	.word	0xfffffffe
	.align		4
        /*0010*/ 	.word	0x00000000
	.align		4
        /*0014*/ 	.word	0xfffffffd
	.align		4
        /*0018*/ 	.word	0x00000000
	.align		4
        /*001c*/ 	.word	0xfffffffc


//--------------------- .text.triton_poi_fused_convolution_leaky_relu_7 --------------------------
	.section	.text.triton_poi_fused_convolution_leaky_relu_7,"ax",@progbits
	.align	128
        .global         triton_poi_fused_convolution_leaky_relu_7
        .type           triton_poi_fused_convolution_leaky_relu_7,@function
        .size           triton_poi_fused_convolution_leaky_relu_7,(.L_x_1 - triton_poi_fused_convolution_leaky_relu_7)
        .other          triton_poi_fused_convolution_leaky_relu_7,@"STO_CUDA_ENTRY STV_DEFAULT"
triton_poi_fused_convolution_leaky_relu_7:
.text.triton_poi_fused_convolution_leaky_relu_7:
[----:B------:R-:W0:Y:S02]  /*0000*/  LDC R1, c[0x0][0x28] ;  /* 0x00000a00ff017b82 */ /* 0x000e240000000800 */
[----:B------:R-:W1:Y:S01]  /*0010*/  S2R R0, SR_TID.X ;  /* 0x0000000000007919 */ /* 0x000e620000002100 */
[----:B------:R-:W2:Y:S01]  /*0020*/  LDC.64 R14, c[0x0][0x218] ;  /* 0x00008600ff0e7b82 */ /* 0x000ea20000000a00 */
[----:B------:R-:W-:Y:S02]  /*0030*/  CS2R R8, SRZ ;  /* 0x0000000000087805 */ /* 0x000fe4000001ff00 */
[----:B------:R-:W-:Y:S01]  /*0040*/  CS2R R10, SRZ ;  /* 0x00000000000a7805 */ /* 0x000fe2000001ff00 */
[----:B------:R-:W3:Y:S01]  /*0050*/  S2R R13, SR_CTAID.X ;  /* 0x00000000000d7919 */ /* 0x000ee20000002500 */
[----:B------:R-:W-:Y:S01]  /*0060*/  CS2R R6, SRZ ;  /* 0x0000000000067805 */ /* 0x000fe2000001ff00 */
[----:B------:R-:W-:Y:S01]  /*0070*/  ULDC.64 UR4, c[0x0][0x208] ;  /* 0x0000820000047ab9 */ /* 0x000fe20000000a00 */
[----:B------:R-:W-:Y:S01]  /*0080*/  ULDC.64 UR6, c[0x0][0x220] ;  /* 0x0000880000067ab9 */ /* 0x000fe20000000a00 */
[----:B------:R-:W4:Y:S01]  /*0090*/  LDC.64 R2, c[0x0][0x210] ;  /* 0x00008400ff027b82 */ /* 0x000f220000000a00 */
[----:B-1----:R-:W-:Y:S01]  /*00a0*/  IMAD.SHL.U32 R0, R0, 0x4, RZ ;  /* 0x0000000400007824 */ /* 0x002fe200078e00ff */
[----:B---3--:R-:W-:-:S04]  /*00b0*/  SHF.R.S32.HI R4, RZ, 0x16, R13 ;  /* 0x00000016ff047819 */ /* 0x008fc8000001140d */
[----:B------:R-:W-:Y:S02]  /*00c0*/  LOP3.LUT R0, R0, 0x1fc, RZ, 0xc0, !PT ;  /* 0x000001fc00007812 */ /* 0x000fe400078ec0ff */
[----:B------:R-:W-:-:S03]  /*00d0*/  SGXT R4, R4, 0x1 ;  /* 0x000000010404781a */ /* 0x000fc60000000200 */
[----:B------:R-:W-:-:S04]  /*00e0*/  IMAD R13, R13, 0x200, R0 ;  /* 0x000002000d0d7824 */ /* 0x000fc800078e0200 */
[C---:B----4-:R-:W-:Y:S01]  /*00f0*/  IMAD.WIDE R2, R13.reuse, 0x4, R2 ;  /* 0x000000040d027825 */ /* 0x050fe200078e0202 */
[----:B------:R-:W-:Y:S02]  /*0100*/  LEA.HI R4, R4, R13, RZ, 0x7 ;  /* 0x0000000d04047211 */ /* 0x000fe400078f38ff */
[----:B------:R-:W-:Y:S02]  /*0110*/  ISETP.GE.AND P4, PT, R13, 0xa200, PT ;  /* 0x0000a2000d00780c */ /* 0x000fe40003f86270 */
[----:B------:R-:W-:-:S05]  /*0120*/  LOP3.LUT R4, R4, 0xffffff80, RZ, 0xc0, !PT ;  /* 0xffffff8004047812 */ /* 0x000fca00078ec0ff */
[----:B------:R-:W-:-:S04]  /*0130*/  IMAD.IADD R5, R13, 0x1, -R4 ;  /* 0x000000010d057824 */ /* 0x000fc800078e0a04 */
[----:B--2---:R-:W-:Y:S01]  /*0140*/  IMAD.WIDE R14, R5, 0x4, R14 ;  /* 0x00000004050e7825 */ /* 0x004fe200078e020e */
[----:B------:R-:W-:-:S04]  /*0150*/  CS2R R4, SRZ ;  /* 0x0000000000047805 */ /* 0x000fc8000001ff00 */
[----:B------:R-:W2:Y:S04]  /*0160*/  @!P4 LDG.E.EL.128 R8, desc[UR4][R14.64] ;  /* 0x000000040e08c981 */ /* 0x000ea8000c2e1d00 */
[----:B------:R-:W2:Y:S01]  /*0170*/  @!P4 LDG.E.128 R4, desc[UR4][R2.64] ;  /* 0x000000040204c981 */ /* 0x000ea2000c1e1d00 */
[----:B------:R-:W-:-:S04]  /*0180*/  IADD3 R12, P5, R13, UR6, RZ ;  /* 0x000000060d0c7c10 */ /* 0x000fc8000ffbe0ff */
[----:B------:R-:W-:Y:S02]  /*0190*/  LEA.HI.X.SX32 R13, R13, UR7, 0x1, P5 ;  /* 0x000000070d0d7c11 */ /* 0x000fe4000a8f0eff */
[----:B--2---:R-:W-:Y:S02]  /*01a0*/  FSETP.GT.AND P2, PT, R5, -R9, PT ;  /* 0x800000090500720b */ /* 0x004fe40003f44000 */
[----:B------:R-:W-:Y:S02]  /*01b0*/  FSETP.GT.AND P3, PT, R4, -R8, PT ;  /* 0x800000080400720b */ /* 0x000fe40003f64000 */
[----:B------:R-:W-:Y:S02]  /*01c0*/  FSETP.GT.AND P1, PT, R6, -R10, PT ;  /* 0x8000000a0600720b */ /* 0x000fe40003f24000 */
[----:B------:R-:W-:Y:S02]  /*01d0*/  FSETP.GT.AND P0, PT, R7, -R11, PT ;  /* 0x8000000b0700720b */ /* 0x000fe40003f04000 */
[----:B------:R-:W-:-:S02]  /*01e0*/  SEL R16, RZ, 0x1, !P2 ;  /* 0x00000001ff107807 */ /* 0x000fc40005000000 */
[----:B------:R-:W-:Y:S02]  /*01f0*/  SEL R19, RZ, 0x1, !P3 ;  /* 0x00000001ff137807 */ /* 0x000fe40005800000 */
[----:B------:R-:W-:Y:S02]  /*0200*/  SEL R17, RZ, 0x1, !P1 ;  /* 0x00000001ff117807 */ /* 0x000fe40004800000 */
[----:B------:R-:W-:Y:S02]  /*0210*/  SEL R0, RZ, 0x1, !P0 ;  /* 0x00000001ff007807 */ /* 0x000fe40004000000 */
[----:B------:R-:W-:Y:S02]  /*0220*/  PRMT R19, R19, 0x3340, R16 ;  /* 0x0000334013137816 */ /* 0x000fe40000000010 */
[----:B------:R-:W-:-:S04]  /*0230*/  PRMT R0, R17, 0x3340, R0 ;  /* 0x0000334011007816 */ /* 0x000fc80000000000 */
[----:B------:R-:W-:Y:S01]  /*0240*/  PRMT R19, R19, 0x5410, R0 ;  /* 0x0000541013137816 */ /* 0x000fe20000000000 */
[----:B------:R-:W-:Y:S01]  /*0250*/  FADD R4, R8, R4 ;  /* 0x0000000408047221 */ /* 0x000fe20000000000 */
[----:B------:R-:W-:Y:S01]  /*0260*/  FADD R5, R9, R5 ;  /* 0x0000000509057221 */ /* 0x000fe20000000000 */
[----:B------:R-:W-:Y:S01]  /*0270*/  FADD R6, R10, R6 ;  /* 0x000000060a067221 */ /* 0x000fe20000000000 */
[----:B------:R-:W-:Y:S01]  /*0280*/  FADD R7, R11, R7 ;  /* 0x000000070b077221 */ /* 0x000fe20000000000 */
[----:B------:R1:W-:Y:S01]  /*0290*/  @!P4 STG.E desc[UR4][R12.64], R19 ;  /* 0x000000130c00c986 */ /* 0x0003e2000c101904 */
[----:B------:R-:W-:Y:S01]  /*02a0*/  @!P3 FMUL R4, R4, 0.0099999997764825820923 ;  /* 0x3c23d70a0404b820 */ /* 0x000fe20000400000 */
[----:B------:R-:W-:Y:S01]  /*02b0*/  @!P2 FMUL R5, R5, 0.0099999997764825820923 ;  /* 0x3c23d70a0505a820 */ /* 0x000fe20000400000 */
[----:B------:R-:W-:Y:S01]  /*02c0*/  @!P1 FMUL R6, R6, 0.0099999997764825820923 ;  /* 0x3c23d70a06069820 */ /* 0x000fe20000400000 */
[----:B------:R-:W-:Y:S01]  /*02d0*/  @!P0 FMUL R7, R7, 0.0099999997764825820923 ;  /* 0x3c23d70a07078820 */ /* 0x000fe20000400000 */
[----:B------:R-:W-:Y:S06]  /*02e0*/  @P4 EXIT ;  /* 0x000000000000494d */ /* 0x000fec0003800000 */
[----:B------:R-:W-:Y:S01]  /*02f0*/  STG.E.128 desc[UR4][R2.64], R4 ;  /* 0x0000000402007986 */ /* 0x000fe2000c101d04 */
[----:B------:R-:W-:Y:S05]  /*0300*/  EXIT ;  /* 0x000000000000794d */ /* 0x000fea0003800000 */
.L_x_0:
[----:B------:R-:W-:-:S00]  /*0310*/  BRA `(.L_x_0) ;  /* 0xfffffffc00fc7947 */ /* 0x000fc0000383ffff */
[----:B------:R-:W-:-:S00]  /*0320*/  NOP ;  /* 0x0000000000007918 */ /* 0x000fc00000000000 */
        /* <DEDUP_REMOVED lines=13> */
.L_x_1:


//--------------------- .nv.constant0.triton_poi_fused_convolution_leaky_relu_7 --------------------------
	.section	.nv.constant0.triton_poi_fused_convolution_leaky_relu_7,"a",@progbits
	.sectionflags	@""
	.align	4
.nv.constant0.triton_poi_fused_convolution_leaky_relu_7:
	.zero		556
